//
// Generated by NVIDIA NVVM Compiler
//
// Compiler Build ID: CL-36424714
// Cuda compilation tools, release 13.0, V13.0.88
// Based on NVVM 20.0.0
//

.version 9.0
.target sm_100
.address_size 64

	// .globl	_Z14compute_kernelPfi

.visible .entry _Z14compute_kernelPfi(
	.param .u64 .ptr .align 1 _Z14compute_kernelPfi_param_0,
	.param .u32 _Z14compute_kernelPfi_param_1
)
{
	.reg .b32 	%r<8>;
	.reg .b32 	%f<7>;
	.reg .b64 	%rd<5>;
	.reg .b64 	%fd<8>;

	ld.param.u64 	%rd1, [_Z14compute_kernelPfi_param_0];
	ld.param.u32 	%r1, [_Z14compute_kernelPfi_param_1];
	cvta.to.global.u64 	%rd2, %rd1;
	mov.u32 	%r2, %tid.x;
	mov.u32 	%r3, %ctaid.x;
	mov.u32 	%r4, %ntid.x;
	mad.lo.s32 	%r5, %r3, %r4, %r2;
	add.s32 	%r6, %r5, %r1;
	cvt.rn.f32.s32 	%f1, %r6;
	mov.u32 	%r7, %nctaid.x;
	cvt.rn.f32.u32 	%f2, %r7;
	div.rn.f32 	%f3, %f1, %f2;
	cvt.f64.f32 	%fd1, %f3;
	add.f64 	%fd2, %fd1, %fd1;
	mul.f64 	%fd3, %fd2, %fd1;
	mov.f64 	%fd4, 0d3FF0000000000000;
	sub.f64 	%fd5, %fd4, %fd3;
	mul.f32 	%f4, %f3, %f3;
	mul.f32 	%f5, %f3, %f4;
	cvt.f64.f32 	%fd6, %f5;
	add.f64 	%fd7, %fd5, %fd6;
	cvt.rn.f32.f64 	%f6, %fd7;
	mul.wide.s32 	%rd3, %r6, 4;
	add.s64 	%rd4, %rd2, %rd3;
	st.global.f32 	[%rd4], %f6;
	ret;

}


// ===== COMPILED SASS (sm_100) =====

	.target	sm_100

	.elftype	@"ET_EXEC"


//--------------------- .note.nv.tkinfo           --------------------------
	.section	.note.nv.tkinfo,"",@"SHT_NOTE"
	.sectionflags	@"SHF_NOTE_NV_TKINFO"
	.tkinfo
        /*0018*/ 	.word	0x00000002
        /*0030*/ 	.string	""
        /*0030*/ 	.string	"ptxas"
        /*0030*/ 	.string	"Cuda compilation tools, release 13.0, V13.0.88"
        /*0030*/ 	.string	"Build cuda_13.0.r13.0/compiler.36424714_0"
        /*0030*/ 	.string	"-arch sm_100 -m 64 "



//--------------------- .note.nv.cuinfo           --------------------------
	.section	.note.nv.cuinfo,"",@"SHT_NOTE"
	.sectionflags	@"SHF_NOTE_NV_CUINFO"
        /*0018*/ 	.short	0x0002
        /*001a*/ 	.short	0x0064
        /*001c*/ 	.short	0x0082
	.zero		2


//--------------------- .nv.info                  --------------------------
	.section	.nv.info,"",@"SHT_CUDA_INFO"
	.align	4


	//----- nvinfo : EIATTR_REGCOUNT
	.align		4
        /*0000*/ 	.byte	0x04, 0x2f
        /*0002*/ 	.short	(.L_1 - .L_0)
	.align		4
.L_0:
        /*0004*/ 	.word	index@(_Z14compute_kernelPfi)
        /*0008*/ 	.word	0x00000010


	//----- nvinfo : EIATTR_FRAME_SIZE
	.align		4
.L_1:
        /*000c*/ 	.byte	0x04, 0x11
        /*000e*/ 	.short	(.L_3 - .L_2)
	.align		4
.L_2:
        /*0010*/ 	.word	index@($__internal_0_$__cuda_sm3x_div_rn_noftz_f32_slowpath)
        /*0014*/ 	.word	0x00000000


	//----- nvinfo : EIATTR_FRAME_SIZE
	.align		4
.L_3:
        /*0018*/ 	.byte	0x04, 0x11
        /*001a*/ 	.short	(.L_5 - .L_4)
	.align		4
.L_4:
        /*001c*/ 	.word	index@(_Z14compute_kernelPfi)
        /*0020*/ 	.word	0x00000000


	//----- nvinfo : EIATTR_MIN_STACK_SIZE
	.align		4
.L_5:
        /*0024*/ 	.byte	0x04, 0x12
        /*0026*/ 	.short	(.L_7 - .L_6)
	.align		4
.L_6:
        /*0028*/ 	.word	index@(_Z14compute_kernelPfi)
        /*002c*/ 	.word	0x00000000
.L_7:


//--------------------- .nv.compat                --------------------------
	.section	.nv.compat,"",@"SHT_CUDA_COMPAT_INFO"
	.align	4
        /*0000*/ 	.byte	0x02, 0x09, 0x00, 0x00, 0x02, 0x02, 0x01, 0x00, 0x02, 0x05, 0x05, 0x00, 0x03, 0x07, 0x01, 0x01
        /*0010*/ 	.byte	0x02, 0x03, 0x00, 0x00, 0x02, 0x06, 0x01, 0x00, 0x04, 0x0b, 0x08, 0x00, 0x01, 0x00, 0x00, 0x00
        /*0020*/ 	.byte	0x00, 0x00, 0x00, 0x00


//--------------------- .nv.info._Z14compute_kernelPfi --------------------------
	.section	.nv.info._Z14compute_kernelPfi,"",@"SHT_CUDA_INFO"
	.sectionflags	@""
	.align	4


	//----- nvinfo : EIATTR_CUDA_API_VERSION
	.align		4
        /*0000*/ 	.byte	0x04, 0x37
        /*0002*/ 	.short	(.L_9 - .L_8)
.L_8:
        /*0004*/ 	.word	0x00000082


	//----- nvinfo : EIATTR_KPARAM_INFO
	.align		4
.L_9:
        /*0008*/ 	.byte	0x04, 0x17
        /*000a*/ 	.short	(.L_11 - .L_10)
.L_10:
        /*000c*/ 	.word	0x00000000
        /*0010*/ 	.short	0x0001
        /*0012*/ 	.short	0x0008
        /*0014*/ 	.byte	0x00, 0xf0, 0x11, 0x00


	//----- nvinfo : EIATTR_KPARAM_INFO
	.align		4
.L_11:
        /*0018*/ 	.byte	0x04, 0x17
        /*001a*/ 	.short	(.L_13 - .L_12)
.L_12:
        /*001c*/ 	.word	0x00000000
        /*0020*/ 	.short	0x0000
        /*0022*/ 	.short	0x0000
        /*0024*/ 	.byte	0x00, 0xf5, 0x21, 0x00


	//----- nvinfo : EIATTR_SPARSE_MMA_MASK
	.align		4
.L_13:
        /*0028*/ 	.byte	0x03, 0x50
        /*002a*/ 	.short	0x0000


	//----- nvinfo : EIATTR_MAXREG_COUNT
	.align		4
        /*002c*/ 	.byte	0x03, 0x1b
        /*002e*/ 	.short	0x00ff


	//----- nvinfo : EIATTR_MERCURY_ISA_VERSION
	.align		4
        /*0030*/ 	.byte	0x03, 0x5f
        /*0032*/ 	.short	0x0101


	//----- nvinfo : EIATTR_VRC_CTA_INIT_COUNT
	.align		4
        /*0034*/ 	.byte	0x02, 0x4a
	.zero		1
	.zero		1


	//----- nvinfo : EIATTR_EXIT_INSTR_OFFSETS
	.align		4
        /*0038*/ 	.byte	0x04, 0x1c
        /*003a*/ 	.short	(.L_15 - .L_14)


	//   ....[0]....
.L_14:
        /*003c*/ 	.word	0x00000230


	//----- nvinfo : EIATTR_CRS_STACK_SIZE
	.align		4
.L_15:
        /*0040*/ 	.byte	0x04, 0x1e
        /*0042*/ 	.short	(.L_17 - .L_16)
.L_16:
        /*0044*/ 	.word	0x00000000


	//----- nvinfo : EIATTR_CBANK_PARAM_SIZE
	.align		4
.L_17:
        /*0048*/ 	.byte	0x03, 0x19
        /*004a*/ 	.short	0x000c


	//----- nvinfo : EIATTR_PARAM_CBANK
	.align		4
        /*004c*/ 	.byte	0x04, 0x0a
        /*004e*/ 	.short	(.L_19 - .L_18)
	.align		4
.L_18:
        /*0050*/ 	.word	index@(.nv.constant0._Z14compute_kernelPfi)
        /*0054*/ 	.short	0x0380
        /*0056*/ 	.short	0x000c


	//----- nvinfo : EIATTR_SW_WAR
	.align		4
.L_19:
        /*0058*/ 	.byte	0x04, 0x36
        /*005a*/ 	.short	(.L_21 - .L_20)
.L_20:
        /*005c*/ 	.word	0x00000008
.L_21:


//--------------------- .nv.callgraph             --------------------------
	.section	.nv.callgraph,"",@"SHT_CUDA_CALLGRAPH"
	.align	4
	.sectionentsize	8
	.align		4
        /*0000*/ 	.word	0x00000000
	.align		4
        /*0004*/ 	.word	0xffffffff
	.align		4
        /*0008*/ 	.word	0x00000000
	.align		4
        /*000c*/ 	.word	0xfffffffe
	.align		4
        /*0010*/ 	.word	0x00000000
	.align		4
        /*0014*/ 	.word	0xfffffffd
	.align		4
        /*0018*/ 	.word	0x00000000
	.align		4
        /*001c*/ 	.word	0xfffffffc


//--------------------- .text._Z14compute_kernelPfi --------------------------
	.section	.text._Z14compute_kernelPfi,"ax",@progbits
	.align	128
        .global         _Z14compute_kernelPfi
        .type           _Z14compute_kernelPfi,@function
        .size           _Z14compute_kernelPfi,(.L_x_14 - _Z14compute_kernelPfi)
        .other          _Z14compute_kernelPfi,@"STO_CUDA_ENTRY STV_DEFAULT"
_Z14compute_kernelPfi:
.text._Z14compute_kernelPfi:
[----:B------:R-:W-:Y:S08]  /*0000*/  LDC R1, c[0x0][0x37c] ;  /* 0x0000df00ff017b82 */ /* 0x000ff00000000800 */
[----:B------:R-:W0:Y:S01]  /*0010*/  LDC R5, c[0x0][0x360] ;  /* 0x0000d800ff057b82 */ /* 0x000e220000000800 */
[----:B------:R-:W1:Y:S01]  /*0020*/  LDCU UR5, c[0x0][0x370] ;  /* 0x00006e00ff0577ac */ /* 0x000e620008000800 */
[----:B------:R-:W0:Y:S01]  /*0030*/  S2R R2, SR_TID.X ;  /* 0x0000000000027919 */ /* 0x000e220000002100 */
[----:B------:R-:W-:Y:S05]  /*0040*/  BSSY.RECONVERGENT B0, `(.L_x_0) ;  /* 0x0000013000007945 */ /* 0x000fea0003800200 */
[----:B------:R-:W0:Y:S01]  /*0050*/  S2UR UR4, SR_CTAID.X ;  /* 0x00000000000479c3 */ /* 0x000e220000002500 */
[----:B-1----:R-:W-:Y:S01]  /*0060*/  I2FP.F32.U32 R3, UR5 ;  /* 0x0000000500037c45 */ /* 0x002fe20008201000 */
[----:B------:R-:W1:Y:S03]  /*0070*/  LDCU UR5, c[0x0][0x388] ;  /* 0x00007100ff0577ac */ /* 0x000e660008000800 */
[----:B------:R-:W2:Y:S01]  /*0080*/  MUFU.RCP R4, R3 ;  /* 0x0000000300047308 */ /* 0x000ea20000001000 */
[----:B0-----:R-:W-:-:S04]  /*0090*/  IMAD R2, R5, UR4, R2 ;  /* 0x0000000405027c24 */ /* 0x001fc8000f8e0202 */
[----:B-1----:R-:W-:Y:S01]  /*00a0*/  VIADD R2, R2, UR5 ;  /* 0x0000000502027c36 */ /* 0x002fe20008000000 */
[----:B------:R-:W0:Y:S01]  /*00b0*/  LDCU.64 UR4, c[0x0][0x358] ;  /* 0x00006b00ff0477ac */ /* 0x000e220008000a00 */
[----:B--2---:R-:W-:-:S03]  /*00c0*/  FFMA R5, -R3, R4, 1 ;  /* 0x3f80000003057423 */ /* 0x004fc60000000104 */
[----:B------:R-:W-:Y:S01]  /*00d0*/  I2FP.F32.S32 R0, R2 ;  /* 0x0000000200007245 */ /* 0x000fe20000201400 */
[----:B------:R-:W-:-:S03]  /*00e0*/  FFMA R5, R4, R5, R4 ;  /* 0x0000000504057223 */ /* 0x000fc60000000004 */
[----:B------:R-:W1:Y:S01]  /*00f0*/  FCHK P0, R0, R3 ;  /* 0x0000000300007302 */ /* 0x000e620000000000 */
[----:B------:R-:W-:-:S04]  /*0100*/  FFMA R4, R0, R5, RZ ;  /* 0x0000000500047223 */ /* 0x000fc800000000ff */
[----:B------:R-:W-:-:S04]  /*0110*/  FFMA R6, -R3, R4, R0 ;  /* 0x0000000403067223 */ /* 0x000fc80000000100 */
[----:B------:R-:W-:Y:S01]  /*0120*/  FFMA R12, R5, R6, R4 ;  /* 0x00000006050c7223 */ /* 0x000fe20000000004 */
[----:B01----:R-:W-:Y:S06]  /*0130*/  @!P0 BRA `(.L_x_1) ;  /* 0x00000000000c8947 */ /* 0x003fec0003800000 */
[----:B------:R-:W-:-:S07]  /*0140*/  MOV R4, 0x160 ;  /* 0x0000016000047802 */ /* 0x000fce0000000f00 */
[----:B------:R-:W-:Y:S05]  /*0150*/  CALL.REL.NOINC `($__internal_0_$__cuda_sm3x_div_rn_noftz_f32_slowpath) ;  /* 0x0000000000387944 */ /* 0x000fea0003c00000 */
[----:B------:R-:W-:-:S07]  /*0160*/  IMAD.MOV.U32 R12, RZ, RZ, R0 ;  /* 0x000000ffff0c7224 */ /* 0x000fce00078e0000 */
.L_x_1:
[----:B------:R-:W-:Y:S05]  /*0170*/  BSYNC.RECONVERGENT B0 ;  /* 0x0000000000007941 */ /* 0x000fea0003800200 */
.L_x_0:
[----:B------:R-:W0:Y:S01]  /*0180*/  F2F.F64.F32 R4, R12 ;  /* 0x0000000c00047310 */ /* 0x000e220000201800 */
[-C--:B------:R-:W-:Y:S01]  /*0190*/  FMUL R3, R12, R12.reuse ;  /* 0x0000000c0c037220 */ /* 0x080fe20000400000 */
[----:B------:R-:W1:Y:S03]  /*01a0*/  LDC.64 R10, c[0x0][0x380] ;  /* 0x0000e000ff0a7b82 */ /* 0x000e660000000a00 */
[----:B------:R-:W-:-:S06]  /*01b0*/  FMUL R8, R3, R12 ;  /* 0x0000000c03087220 */ /* 0x000fcc0000400000 */
[----:B------:R-:W2:Y:S01]  /*01c0*/  F2F.F64.F32 R8, R8 ;  /* 0x0000000800087310 */ /* 0x000ea20000201800 */
[----:B0-----:R-:W-:-:S08]  /*01d0*/  DADD R6, R4, R4 ;  /* 0x0000000004067229 */ /* 0x001fd00000000004 */
[----:B------:R-:W-:Y:S01]  /*01e0*/  DFMA R6, R4, -R6, 1 ;  /* 0x3ff000000406742b */ /* 0x000fe20000000806 */
[----:B-1----:R-:W-:-:S07]  /*01f0*/  IMAD.WIDE R2, R2, 0x4, R10 ;  /* 0x0000000402027825 */ /* 0x002fce00078e020a */
[----:B--2---:R-:W-:-:S10]  /*0200*/  DADD R6, R6, R8 ;  /* 0x0000000006067229 */ /* 0x004fd40000000008 */
[----:B------:R-:W0:Y:S02]  /*0210*/  F2F.F32.F64 R7, R6 ;  /* 0x0000000600077310 */ /* 0x000e240000301000 */
[----:B0-----:R-:W-:Y:S01]  /*0220*/  STG.E desc[UR4][R2.64], R7 ;  /* 0x0000000702007986 */ /* 0x001fe2000c101904 */
[----:B------:R-:W-:Y:S05]  /*0230*/  EXIT ;  /* 0x000000000000794d */ /* 0x000fea0003800000 */
        .weak           $__internal_0_$__cuda_sm3x_div_rn_noftz_f32_slowpath
        .type           $__internal_0_$__cuda_sm3x_div_rn_noftz_f32_slowpath,@function
        .size           $__internal_0_$__cuda_sm3x_div_rn_noftz_f32_slowpath,(.L_x_14 - $__internal_0_$__cuda_sm3x_div_rn_noftz_f32_slowpath)
$__internal_0_$__cuda_sm3x_div_rn_noftz_f32_slowpath:
[--C-:B------:R-:W-:Y:S01]  /*0240*/  SHF.R.U32.HI R6, RZ, 0x17, R3.reuse ;  /* 0x00000017ff067819 */ /* 0x100fe20000011603 */
[----:B------:R-:W-:Y:S01]  /*0250*/  BSSY.RECONVERGENT B1, `(.L_x_2) ;  /* 0x0000064000017945 */ /* 0x000fe20003800200 */
[--C-:B------:R-:W-:Y:S01]  /*0260*/  SHF.R.U32.HI R5, RZ, 0x17, R0.reuse ;  /* 0x00000017ff057819 */ /* 0x100fe20000011600 */
[----:B------:R-:W-:Y:S01]  /*0270*/  IMAD.MOV.U32 R7, RZ, RZ, R0 ;  /* 0x000000ffff077224 */ /* 0x000fe200078e0000 */
[----:B------:R-:W-:Y:S01]  /*0280*/  LOP3.LUT R6, R6, 0xff, RZ, 0xc0, !PT ;  /* 0x000000ff06067812 */ /* 0x000fe200078ec0ff */
[----:B------:R-:W-:Y:S01]  /*0290*/  IMAD.MOV.U32 R8, RZ, RZ, R3 ;  /* 0x000000ffff087224 */ /* 0x000fe200078e0003 */
[----:B------:R-:W-:-:S03]  /*02a0*/  LOP3.LUT R5, R5, 0xff, RZ, 0xc0, !PT ;  /* 0x000000ff05057812 */ /* 0x000fc600078ec0ff */
[----:B------:R-:W-:Y:S02]  /*02b0*/  VIADD R11, R6, 0xffffffff ;  /* 0xffffffff060b7836 */ /* 0x000fe40000000000 */
[----:B------:R-:W-:-:S03]  /*02c0*/  VIADD R10, R5, 0xffffffff ;  /* 0xffffffff050a7836 */ /* 0x000fc60000000000 */
[----:B------:R-:W-:-:S04]  /*02d0*/  ISETP.GT.U32.AND P0, PT, R11, 0xfd, PT ;  /* 0x000000fd0b00780c */ /* 0x000fc80003f04070 */
[----:B------:R-:W-:-:S13]  /*02e0*/  ISETP.GT.U32.OR P0, PT, R10, 0xfd, P0 ;  /* 0x000000fd0a00780c */ /* 0x000fda0000704470 */
[----:B------:R-:W-:Y:S01]  /*02f0*/  @!P0 IMAD.MOV.U32 R9, RZ, RZ, RZ ;  /* 0x000000ffff098224 */ /* 0x000fe200078e00ff */
[----:B------:R-:W-:Y:S06]  /*0300*/  @!P0 BRA `(.L_x_3) ;  /* 0x00000000005c8947 */ /* 0x000fec0003800000 */
[----:B------:R-:W-:Y:S02]  /*0310*/  FSETP.GTU.FTZ.AND P0, PT, |R0|, +INF , PT ;  /* 0x7f8000000000780b */ /* 0x000fe40003f1c200 */
[----:B------:R-:W-:-:S04]  /*0320*/  FSETP.GTU.FTZ.AND P1, PT, |R3|, +INF , PT ;  /* 0x7f8000000300780b */ /* 0x000fc80003f3c200 */
[----:B------:R-:W-:-:S13]  /*0330*/  PLOP3.LUT P0, PT, P0, P1, PT, 0xf8, 0x8f ;  /* 0x00000000008f781c */ /* 0x000fda0000703f70 */
[----:B------:R-:W-:Y:S05]  /*0340*/  @P0 BRA `(.L_x_4) ;  /* 0x00000004004c0947 */ /* 0x000fea0003800000 */
[----:B------:R-:W-:-:S13]  /*0350*/  LOP3.LUT P0, RZ, R8, 0x7fffffff, R7, 0xc8, !PT ;  /* 0x7fffffff08ff7812 */ /* 0x000fda000780c807 */
[----:B------:R-:W-:Y:S05]  /*0360*/  @!P0 BRA `(.L_x_5) ;  /* 0x00000004003c8947 */ /* 0x000fea0003800000 */
[C---:B------:R-:W-:Y:S02]  /*0370*/  FSETP.NEU.FTZ.AND P2, PT, |R0|.reuse, +INF , PT ;  /* 0x7f8000000000780b */ /* 0x040fe40003f5d200 */
[----:B------:R-:W-:Y:S02]  /*0380*/  FSETP.NEU.FTZ.AND P1, PT, |R3|, +INF , PT ;  /* 0x7f8000000300780b */ /* 0x000fe40003f3d200 */
[----:B------:R-:W-:-:S11]  /*0390*/  FSETP.NEU.FTZ.AND P0, PT, |R0|, +INF , PT ;  /* 0x7f8000000000780b */ /* 0x000fd60003f1d200 */
[----:B------:R-:W-:Y:S05]  /*03a0*/  @!P1 BRA !P2, `(.L_x_5) ;  /* 0x00000004002c9947 */ /* 0x000fea0005000000 */
[----:B------:R-:W-:-:S04]  /*03b0*/  LOP3.LUT P2, RZ, R7, 0x7fffffff, RZ, 0xc0, !PT ;  /* 0x7fffffff07ff7812 */ /* 0x000fc8000784c0ff */
[----:B------:R-:W-:-:S13]  /*03c0*/  PLOP3.LUT P1, PT, P1, P2, PT, 0x2f, 0xf2 ;  /* 0x0000000000f2781c */ /* 0x000fda0000f24577 */
[----:B------:R-:W-:Y:S05]  /*03d0*/  @P1 BRA `(.L_x_6) ;  /* 0x0000000400181947 */ /* 0x000fea0003800000 */
[----:B------:R-:W-:-:S04]  /*03e0*/  LOP3.LUT P1, RZ, R8, 0x7fffffff, RZ, 0xc0, !PT ;  /* 0x7fffffff08ff7812 */ /* 0x000fc8000782c0ff */
[----:B------:R-:W-:-:S13]  /*03f0*/  PLOP3.LUT P0, PT, P0, P1, PT, 0x2f, 0xf2 ;  /* 0x0000000000f2781c */ /* 0x000fda0000702577 */
[----:B------:R-:W-:Y:S05]  /*0400*/  @P0 BRA `(.L_x_7) ;  /* 0x0000000400000947 */ /* 0x000fea0003800000 */
[----:B------:R-:W-:Y:S02]  /*0410*/  ISETP.GE.AND P0, PT, R10, RZ, PT ;  /* 0x000000ff0a00720c */ /* 0x000fe40003f06270 */
[----:B------:R-:W-:-:S11]  /*0420*/  ISETP.GE.AND P1, PT, R11, RZ, PT ;  /* 0x000000ff0b00720c */ /* 0x000fd60003f26270 */
[----:B------:R-:W-:Y:S02]  /*0430*/  @P0 IMAD.MOV.U32 R9, RZ, RZ, RZ ;  /* 0x000000ffff090224 */ /* 0x000fe400078e00ff */
[----:B------:R-:W-:Y:S01]  /*0440*/  @!P0 FFMA R7, R0, 1.84467440737095516160e+19, RZ ;  /* 0x5f80000000078823 */ /* 0x000fe200000000ff */
[----:B------:R-:W-:Y:S02]  /*0450*/  @!P0 IMAD.MOV.U32 R9, RZ, RZ, -0x40 ;  /* 0xffffffc0ff098424 */ /* 0x000fe400078e00ff */
[----:B------:R-:W-:Y:S02]  /*0460*/  @!P1 FFMA R8, R3, 1.84467440737095516160e+19, RZ ;  /* 0x5f80000003089823 */ /* 0x000fe400000000ff */
[----:B------:R-:W-:-:S07]  /*0470*/  @!P1 VIADD R9, R9, 0x40 ;  /* 0x0000004009099836 */ /* 0x000fce0000000000 */
.L_x_3:
[----:B------:R-:W-:Y:S01]  /*0480*/  LEA R3, R6, 0xc0800000, 0x17 ;  /* 0xc080000006037811 */ /* 0x000fe200078eb8ff */
[----:B------:R-:W-:Y:S01]  /*0490*/  VIADD R5, R5, 0xffffff81 ;  /* 0xffffff8105057836 */ /* 0x000fe20000000000 */
[----:B------:R-:W-:Y:S03]  /*04a0*/  BSSY.RECONVERGENT B2, `(.L_x_8) ;  /* 0x0000035000027945 */ /* 0x000fe60003800200 */
[----:B------:R-:W-:Y:S01]  /*04b0*/  IMAD.IADD R3, R8, 0x1, -R3 ;  /* 0x0000000108037824 */ /* 0x000fe200078e0a03 */
[C---:B------:R-:W-:Y:S01]  /*04c0*/  IADD3 R6, PT, PT, R5.reuse, 0x7f, -R6 ;  /* 0x0000007f05067810 */ /* 0x040fe20007ffe806 */
[----:B------:R-:W-:Y:S02]  /*04d0*/  IMAD R0, R5, -0x800000, R7 ;  /* 0xff80000005007824 */ /* 0x000fe400078e0207 */
[----:B------:R-:W0:Y:S01]  /*04e0*/  MUFU.RCP R8, R3 ;  /* 0x0000000300087308 */ /* 0x000e220000001000 */
[----:B------:R-:W-:Y:S01]  /*04f0*/  FADD.FTZ R11, -R3, -RZ ;  /* 0x800000ff030b7221 */ /* 0x000fe20000010100 */
[----:B------:R-:W-:-:S03]  /*0500*/  IMAD.IADD R6, R6, 0x1, R9 ;  /* 0x0000000106067824 */ /* 0x000fc600078e0209 */
[----:B0-----:R-:W-:-:S04]  /*0510*/  FFMA R13, R8, R11, 1 ;  /* 0x3f800000080d7423 */ /* 0x001fc8000000000b */
[----:B------:R-:W-:-:S04]  /*0520*/  FFMA R10, R8, R13, R8 ;  /* 0x0000000d080a7223 */ /* 0x000fc80000000008 */
[----:B------:R-:W-:-:S04]  /*0530*/  FFMA R7, R0, R10, RZ ;  /* 0x0000000a00077223 */ /* 0x000fc800000000ff */
[----:B------:R-:W-:-:S04]  /*0540*/  FFMA R8, R11, R7, R0 ;  /* 0x000000070b087223 */ /* 0x000fc80000000000 */
[----:B------:R-:W-:-:S04]  /*0550*/  FFMA R7, R10, R8, R7 ;  /* 0x000000080a077223 */ /* 0x000fc80000000007 */
[----:B------:R-:W-:-:S04]  /*0560*/  FFMA R8, R11, R7, R0 ;  /* 0x000000070b087223 */ /* 0x000fc80000000000 */
[----:B------:R-:W-:-:S05]  /*0570*/  FFMA R0, R10, R8, R7 ;  /* 0x000000080a007223 */ /* 0x000fca0000000007 */
[----:B------:R-:W-:-:S04]  /*0580*/  SHF.R.U32.HI R3, RZ, 0x17, R0 ;  /* 0x00000017ff037819 */ /* 0x000fc80000011600 */
[----:B------:R-:W-:-:S05]  /*0590*/  LOP3.LUT R3, R3, 0xff, RZ, 0xc0, !PT ;  /* 0x000000ff03037812 */ /* 0x000fca00078ec0ff */
[----:B------:R-:W-:-:S04]  /*05a0*/  IMAD.IADD R9, R3, 0x1, R6 ;  /* 0x0000000103097824 */ /* 0x000fc800078e0206 */
[----:B------:R-:W-:-:S05]  /*05b0*/  VIADD R3, R9, 0xffffffff ;  /* 0xffffffff09037836 */ /* 0x000fca0000000000 */
[----:B------:R-:W-:-:S13]  /*05c0*/  ISETP.GE.U32.AND P0, PT, R3, 0xfe, PT ;  /* 0x000000fe0300780c */ /* 0x000fda0003f06070 */
[----:B------:R-:W-:Y:S05]  /*05d0*/  @!P0 BRA `(.L_x_9) ;  /* 0x0000000000808947 */ /* 0x000fea0003800000 */
[----:B------:R-:W-:-:S13]  /*05e0*/  ISETP.GT.AND P0, PT, R9, 0xfe, PT ;  /* 0x000000fe0900780c */ /* 0x000fda0003f04270 */
[----:B------:R-:W-:Y:S05]  /*05f0*/  @P0 BRA `(.L_x_10) ;  /* 0x00000000006c0947 */ /* 0x000fea0003800000 */
[----:B------:R-:W-:-:S13]  /*0600*/  ISETP.GE.AND P0, PT, R9, 0x1, PT ;  /* 0x000000010900780c */ /* 0x000fda0003f06270 */
[----:B------:R-:W-:Y:S05]  /*0610*/  @P0 BRA `(.L_x_11) ;  /* 0x0000000000740947 */ /* 0x000fea0003800000 */
[----:B------:R-:W-:Y:S02]  /*0620*/  ISETP.GE.AND P0, PT, R9, -0x18, PT ;  /* 0xffffffe80900780c */ /* 0x000fe40003f06270 */
[----:B------:R-:W-:-:S11]  /*0630*/  LOP3.LUT R0, R0, 0x80000000, RZ, 0xc0, !PT ;  /* 0x8000000000007812 */ /* 0x000fd600078ec0ff */
[----:B------:R-:W-:Y:S05]  /*0640*/  @!P0 BRA `(.L_x_11) ;  /* 0x0000000000688947 */ /* 0x000fea0003800000 */
[CCC-:B------:R-:W-:Y:S01]  /*0650*/  FFMA.RZ R3, R10.reuse, R8.reuse, R7.reuse ;  /* 0x000000080a037223 */ /* 0x1c0fe2000000c007 */
[CCC-:B------:R-:W-:Y:S01]  /*0660*/  FFMA.RM R6, R10.reuse, R8.reuse, R7.reuse ;  /* 0x000000080a067223 */ /* 0x1c0fe20000004007 */
[C---:B------:R-:W-:Y:S02]  /*0670*/  ISETP.NE.AND P2, PT, R9.reuse, RZ, PT ;  /* 0x000000ff0900720c */ /* 0x040fe40003f45270 */
[----:B------:R-:W-:Y:S02]  /*0680*/  ISETP.NE.AND P1, PT, R9, RZ, PT ;  /* 0x000000ff0900720c */ /* 0x000fe40003f25270 */
[----:B------:R-:W-:Y:S01]  /*0690*/  LOP3.LUT R5, R3, 0x7fffff, RZ, 0xc0, !PT ;  /* 0x007fffff03057812 */ /* 0x000fe200078ec0ff */
[----:B------:R-:W-:Y:S01]  /*06a0*/  FFMA.RP R3, R10, R8, R7 ;  /* 0x000000080a037223 */ /* 0x000fe20000008007 */
[----:B------:R-:W-:Y:S02]  /*06b0*/  VIADD R8, R9, 0x20 ;  /* 0x0000002009087836 */ /* 0x000fe40000000000 */
[----:B------:R-:W-:Y:S01]  /*06c0*/  LOP3.LUT R5, R5, 0x800000, RZ, 0xfc, !PT ;  /* 0x0080000005057812 */ /* 0x000fe200078efcff */
[----:B------:R-:W-:Y:S01]  /*06d0*/  IMAD.MOV R7, RZ, RZ, -R9 ;  /* 0x000000ffff077224 */ /* 0x000fe200078e0a09 */
[----:B------:R-:W-:-:S02]  /*06e0*/  FSETP.NEU.FTZ.AND P0, PT, R3, R6, PT ;  /* 0x000000060300720b */ /* 0x000fc40003f1d000 */
[----:B------:R-:W-:Y:S02]  /*06f0*/  SHF.L.U32 R8, R5, R8, RZ ;  /* 0x0000000805087219 */ /* 0x000fe400000006ff */
[----:B------:R-:W-:Y:S02]  /*0700*/  SEL R6, R7, RZ, P2 ;  /* 0x000000ff07067207 */ /* 0x000fe40001000000 */
[----:B------:R-:W-:Y:S02]  /*0710*/  ISETP.NE.AND P1, PT, R8, RZ, P1 ;  /* 0x000000ff0800720c */ /* 0x000fe40000f25270 */
[----:B------:R-:W-:Y:S02]  /*0720*/  SHF.R.U32.HI R6, RZ, R6, R5 ;  /* 0x00000006ff067219 */ /* 0x000fe40000011605 */
[----:B------:R-:W-:Y:S02]  /*0730*/  PLOP3.LUT P0, PT, P0, P1, PT, 0xf8, 0x8f ;  /* 0x00000000008f781c */ /* 0x000fe40000703f70 */
[----:B------:R-:W-:-:S02]  /*0740*/  SHF.R.U32.HI R8, RZ, 0x1, R6 ;  /* 0x00000001ff087819 */ /* 0x000fc40000011606 */
[----:B------:R-:W-:-:S04]  /*0750*/  SEL R3, RZ, 0x1, !P0 ;  /* 0x00000001ff037807 */ /* 0x000fc80004000000 */
[----:B------:R-:W-:-:S04]  /*0760*/  LOP3.LUT R3, R3, 0x1, R8, 0xf8, !PT ;  /* 0x0000000103037812 */ /* 0x000fc800078ef808 */
[----:B------:R-:W-:-:S05]  /*0770*/  LOP3.LUT R3, R3, R6, RZ, 0xc0, !PT ;  /* 0x0000000603037212 */ /* 0x000fca00078ec0ff */
[----:B------:R-:W-:-:S05]  /*0780*/  IMAD.IADD R3, R8, 0x1, R3 ;  /* 0x0000000108037824 */ /* 0x000fca00078e0203 */
[----:B------:R-:W-:Y:S01]  /*0790*/  LOP3.LUT R0, R3, R0, RZ, 0xfc, !PT ;  /* 0x0000000003007212 */ /* 0x000fe200078efcff */
[----:B------:R-:W-:Y:S06]  /*07a0*/  BRA `(.L_x_11) ;  /* 0x0000000000107947 */ /* 0x000fec0003800000 */
.L_x_10:
[----:B------:R-:W-:-:S04]  /*07b0*/  LOP3.LUT R0, R0, 0x80000000, RZ, 0xc0, !PT ;  /* 0x8000000000007812 */ /* 0x000fc800078ec0ff */
[----:B------:R-:W-:Y:S01]  /*07c0*/  LOP3.LUT R0, R0, 0x7f800000, RZ, 0xfc, !PT ;  /* 0x7f80000000007812 */ /* 0x000fe200078efcff */
[----:B------:R-:W-:Y:S06]  /*07d0*/  BRA `(.L_x_11) ;  /* 0x0000000000047947 */ /* 0x000fec0003800000 */
.L_x_9:
[----:B------:R-:W-:-:S07]  /*07e0*/  IMAD R0, R6, 0x800000, R0 ;  /* 0x0080000006007824 */ /* 0x000fce00078e0200 */
.L_x_11:
[----:B------:R-:W-:Y:S05]  /*07f0*/  BSYNC.RECONVERGENT B2 ;  /* 0x0000000000027941 */ /* 0x000fea0003800200 */
.L_x_8:
[----:B------:R-:W-:Y:S05]  /*0800*/  BRA `(.L_x_12) ;  /* 0x0000000000207947 */ /* 0x000fea0003800000 */
.L_x_7:
[----:B------:R-:W-:-:S04]  /*0810*/  LOP3.LUT R0, R8, 0x80000000, R7, 0x48, !PT ;  /* 0x8000000008007812 */ /* 0x000fc800078e4807 */
[----:B------:R-:W-:Y:S01]  /*0820*/  LOP3.LUT R0, R0, 0x7f800000, RZ, 0xfc, !PT ;  /* 0x7f80000000007812 */ /* 0x000fe200078efcff */
[----:B------:R-:W-:Y:S06]  /*0830*/  BRA `(.L_x_12) ;  /* 0x0000000000147947 */ /* 0x000fec0003800000 */
.L_x_6:
[----:B------:R-:W-:Y:S01]  /*0840*/  LOP3.LUT R0, R8, 0x80000000, R7, 0x48, !PT ;  /* 0x8000000008007812 */ /* 0x000fe200078e4807 */
[----:B------:R-:W-:Y:S06]  /*0850*/  BRA `(.L_x_12) ;  /* 0x00000000000c7947 */ /* 0x000fec0003800000 */
.L_x_5:
[----:B------:R-:W0:Y:S01]  /*0860*/  MUFU.RSQ R0, -QNAN ;  /* 0xffc0000000007908 */ /* 0x000e220000001400 */
[----:B------:R-:W-:Y:S05]  /*0870*/  BRA `(.L_x_12) ;  /* 0x0000000000047947 */ /* 0x000fea0003800000 */
.L_x_4:
[----:B------:R-:W-:-:S07]  /*0880*/  FADD.FTZ R0, R0, R3 ;  /* 0x0000000300007221 */ /* 0x000fce0000010000 */
.L_x_12:
[----:B------:R-:W-:Y:S05]  /*0890*/  BSYNC.RECONVERGENT B1 ;  /* 0x0000000000017941 */ /* 0x000fea0003800200 */
.L_x_2:
[----:B------:R-:W-:-:S04]  /*08a0*/  IMAD.MOV.U32 R5, RZ, RZ, 0x0 ;  /* 0x00000000ff057424 */ /* 0x000fc800078e00ff */
[----:B0-----:R-:W-:Y:S05]  /*08b0*/  RET.REL.NODEC R4 `(_Z14compute_kernelPfi) ;  /* 0xfffffff404d07950 */ /* 0x001fea0003c3ffff */
.L_x_13:
[----:B------:R-:W-:-:S00]  /*08c0*/  BRA `(.L_x_13) ;  /* 0xfffffffc00fc7947 */ /* 0x000fc0000383ffff */
[----:B------:R-:W-:-:S00]  /*08d0*/  NOP ;  /* 0x0000000000007918 */ /* 0x000fc00000000000 */
        /* <DEDUP_REMOVED lines=10> */
.L_x_14:


//--------------------- .nv.shared.reserved.0     --------------------------
	.section	.nv.shared.reserved.0,"aw",@nobits
	.weak		__nv_reservedSMEM_offset_0_alias
	.size		__nv_reservedSMEM_offset_0_alias, 0, 64
	.other		__nv_reservedSMEM_offset_0_alias,@"STO_CUDA_RESERVED_SHARED STV_DEFAULT"
__nv_reservedSMEM_offset_0_alias:
	.zero		0
	.zero		64


//--------------------- .nv.constant0._Z14compute_kernelPfi --------------------------
	.section	.nv.constant0._Z14compute_kernelPfi,"a",@progbits
	.sectionflags	@""
	.align	4
.nv.constant0._Z14compute_kernelPfi:
	.zero		908


//--------------------- SYMBOLS --------------------------

	.type		.nv.reservedSmem.offset0,@object
	.size		.nv.reservedSmem.offset0,0x4
